//
// Generated by NVIDIA NVVM Compiler
//
// Compiler Build ID: CL-36424714
// Cuda compilation tools, release 13.0, V13.0.88
// Based on NVVM 20.0.0
//

.version 9.0
.target sm_100
.address_size 64

	// .globl	_Z12mat_additionPPfS0_S0_

.visible .entry _Z12mat_additionPPfS0_S0_(
	.param .u64 .ptr .align 1 _Z12mat_additionPPfS0_S0__param_0,
	.param .u64 .ptr .align 1 _Z12mat_additionPPfS0_S0__param_1,
	.param .u64 .ptr .align 1 _Z12mat_additionPPfS0_S0__param_2
)
{
	.reg .b32 	%r<3>;
	.reg .b32 	%f<4>;
	.reg .b64 	%rd<21>;

	ld.param.u64 	%rd1, [_Z12mat_additionPPfS0_S0__param_0];
	ld.param.u64 	%rd2, [_Z12mat_additionPPfS0_S0__param_1];
	ld.param.u64 	%rd3, [_Z12mat_additionPPfS0_S0__param_2];
	cvta.to.global.u64 	%rd4, %rd3;
	cvta.to.global.u64 	%rd5, %rd2;
	cvta.to.global.u64 	%rd6, %rd1;
	mov.u32 	%r1, %tid.x;
	mov.u32 	%r2, %tid.y;
	mul.wide.u32 	%rd7, %r1, 8;
	add.s64 	%rd8, %rd6, %rd7;
	ld.global.u64 	%rd9, [%rd8];
	cvta.to.global.u64 	%rd10, %rd9;
	mul.wide.u32 	%rd11, %r2, 4;
	add.s64 	%rd12, %rd10, %rd11;
	ld.global.f32 	%f1, [%rd12];
	add.s64 	%rd13, %rd5, %rd7;
	ld.global.u64 	%rd14, [%rd13];
	cvta.to.global.u64 	%rd15, %rd14;
	add.s64 	%rd16, %rd15, %rd11;
	ld.global.f32 	%f2, [%rd16];
	add.f32 	%f3, %f1, %f2;
	add.s64 	%rd17, %rd4, %rd7;
	ld.global.u64 	%rd18, [%rd17];
	cvta.to.global.u64 	%rd19, %rd18;
	add.s64 	%rd20, %rd19, %rd11;
	st.global.f32 	[%rd20], %f3;
	ret;

}


// ===== COMPILED SASS (sm_100) =====

	.target	sm_100

	.elftype	@"ET_EXEC"


//--------------------- .note.nv.tkinfo           --------------------------
	.section	.note.nv.tkinfo,"",@"SHT_NOTE"
	.sectionflags	@"SHF_NOTE_NV_TKINFO"
	.tkinfo
        /*0018*/ 	.word	0x00000002
        /*0030*/ 	.string	""
        /*0030*/ 	.string	"ptxas"
        /*0030*/ 	.string	"Cuda compilation tools, release 13.0, V13.0.88"
        /*0030*/ 	.string	"Build cuda_13.0.r13.0/compiler.36424714_0"
        /*0030*/ 	.string	"-arch sm_100 -m 64 "



//--------------------- .note.nv.cuinfo           --------------------------
	.section	.note.nv.cuinfo,"",@"SHT_NOTE"
	.sectionflags	@"SHF_NOTE_NV_CUINFO"
        /*0018*/ 	.short	0x0002
        /*001a*/ 	.short	0x0064
        /*001c*/ 	.short	0x0082
	.zero		2


//--------------------- .nv.info                  --------------------------
	.section	.nv.info,"",@"SHT_CUDA_INFO"
	.align	4


	//----- nvinfo : EIATTR_REGCOUNT
	.align		4
        /*0000*/ 	.byte	0x04, 0x2f
        /*0002*/ 	.short	(.L_1 - .L_0)
	.align		4
.L_0:
        /*0004*/ 	.word	index@(_Z12mat_additionPPfS0_S0_)
        /*0008*/ 	.word	0x00000010


	//----- nvinfo : EIATTR_FRAME_SIZE
	.align		4
.L_1:
        /*000c*/ 	.byte	0x04, 0x11
        /*000e*/ 	.short	(.L_3 - .L_2)
	.align		4
.L_2:
        /*0010*/ 	.word	index@(_Z12mat_additionPPfS0_S0_)
        /*0014*/ 	.word	0x00000000


	//----- nvinfo : EIATTR_MIN_STACK_SIZE
	.align		4
.L_3:
        /*0018*/ 	.byte	0x04, 0x12
        /*001a*/ 	.short	(.L_5 - .L_4)
	.align		4
.L_4:
        /*001c*/ 	.word	index@(_Z12mat_additionPPfS0_S0_)
        /*0020*/ 	.word	0x00000000
.L_5:


//--------------------- .nv.compat                --------------------------
	.section	.nv.compat,"",@"SHT_CUDA_COMPAT_INFO"
	.align	4
        /*0000*/ 	.byte	0x02, 0x09, 0x00, 0x00, 0x02, 0x02, 0x01, 0x00, 0x02, 0x05, 0x05, 0x00, 0x03, 0x07, 0x01, 0x01
        /*0010*/ 	.byte	0x02, 0x03, 0x00, 0x00, 0x02, 0x06, 0x01, 0x00, 0x04, 0x0b, 0x08, 0x00, 0x09, 0x00, 0x00, 0x00
        /*0020*/ 	.byte	0x00, 0x00, 0x00, 0x00


//--------------------- .nv.info._Z12mat_additionPPfS0_S0_ --------------------------
	.section	.nv.info._Z12mat_additionPPfS0_S0_,"",@"SHT_CUDA_INFO"
	.sectionflags	@""
	.align	4


	//----- nvinfo : EIATTR_CUDA_API_VERSION
	.align		4
        /*0000*/ 	.byte	0x04, 0x37
        /*0002*/ 	.short	(.L_7 - .L_6)
.L_6:
        /*0004*/ 	.word	0x00000082


	//----- nvinfo : EIATTR_KPARAM_INFO
	.align		4
.L_7:
        /*0008*/ 	.byte	0x04, 0x17
        /*000a*/ 	.short	(.L_9 - .L_8)
.L_8:
        /*000c*/ 	.word	0x00000000
        /*0010*/ 	.short	0x0002
        /*0012*/ 	.short	0x0010
        /*0014*/ 	.byte	0x00, 0xf5, 0x21, 0x00


	//----- nvinfo : EIATTR_KPARAM_INFO
	.align		4
.L_9:
        /*0018*/ 	.byte	0x04, 0x17
        /*001a*/ 	.short	(.L_11 - .L_10)
.L_10:
        /*001c*/ 	.word	0x00000000
        /*0020*/ 	.short	0x0001
        /*0022*/ 	.short	0x0008
        /*0024*/ 	.byte	0x00, 0xf5, 0x21, 0x00


	//----- nvinfo : EIATTR_KPARAM_INFO
	.align		4
.L_11:
        /*0028*/ 	.byte	0x04, 0x17
        /*002a*/ 	.short	(.L_13 - .L_12)
.L_12:
        /*002c*/ 	.word	0x00000000
        /*0030*/ 	.short	0x0000
        /*0032*/ 	.short	0x0000
        /*0034*/ 	.byte	0x00, 0xf5, 0x21, 0x00


	//----- nvinfo : EIATTR_SPARSE_MMA_MASK
	.align		4
.L_13:
        /*0038*/ 	.byte	0x03, 0x50
        /*003a*/ 	.short	0x0000


	//----- nvinfo : EIATTR_MAXREG_COUNT
	.align		4
        /*003c*/ 	.byte	0x03, 0x1b
        /*003e*/ 	.short	0x00ff


	//----- nvinfo : EIATTR_MERCURY_ISA_VERSION
	.align		4
        /*0040*/ 	.byte	0x03, 0x5f
        /*0042*/ 	.short	0x0101


	//----- nvinfo : EIATTR_VRC_CTA_INIT_COUNT
	.align		4
        /*0044*/ 	.byte	0x02, 0x4a
	.zero		1
	.zero		1


	//----- nvinfo : EIATTR_EXIT_INSTR_OFFSETS
	.align		4
        /*0048*/ 	.byte	0x04, 0x1c
        /*004a*/ 	.short	(.L_15 - .L_14)


	//   ....[0]....
.L_14:
        /*004c*/ 	.word	0x00000140


	//----- nvinfo : EIATTR_CBANK_PARAM_SIZE
	.align		4
.L_15:
        /*0050*/ 	.byte	0x03, 0x19
        /*0052*/ 	.short	0x0018


	//----- nvinfo : EIATTR_PARAM_CBANK
	.align		4
        /*0054*/ 	.byte	0x04, 0x0a
        /*0056*/ 	.short	(.L_17 - .L_16)
	.align		4
.L_16:
        /*0058*/ 	.word	index@(.nv.constant0._Z12mat_additionPPfS0_S0_)
        /*005c*/ 	.short	0x0380
        /*005e*/ 	.short	0x0018


	//----- nvinfo : EIATTR_SW_WAR
	.align		4
.L_17:
        /*0060*/ 	.byte	0x04, 0x36
        /*0062*/ 	.short	(.L_19 - .L_18)
.L_18:
        /*0064*/ 	.word	0x00000008
.L_19:


//--------------------- .nv.callgraph             --------------------------
	.section	.nv.callgraph,"",@"SHT_CUDA_CALLGRAPH"
	.align	4
	.sectionentsize	8
	.align		4
        /*0000*/ 	.word	0x00000000
	.align		4
        /*0004*/ 	.word	0xffffffff
	.align		4
        /*0008*/ 	.word	0x00000000
	.align		4
        /*000c*/ 	.word	0xfffffffe
	.align		4
        /*0010*/ 	.word	0x00000000
	.align		4
        /*0014*/ 	.word	0xfffffffd
	.align		4
        /*0018*/ 	.word	0x00000000
	.align		4
        /*001c*/ 	.word	0xfffffffc


//--------------------- .text._Z12mat_additionPPfS0_S0_ --------------------------
	.section	.text._Z12mat_additionPPfS0_S0_,"ax",@progbits
	.align	128
        .global         _Z12mat_additionPPfS0_S0_
        .type           _Z12mat_additionPPfS0_S0_,@function
        .size           _Z12mat_additionPPfS0_S0_,(.L_x_1 - _Z12mat_additionPPfS0_S0_)
        .other          _Z12mat_additionPPfS0_S0_,@"STO_CUDA_ENTRY STV_DEFAULT"
_Z12mat_additionPPfS0_S0_:
.text._Z12mat_additionPPfS0_S0_:
[----:B------:R-:W-:Y:S01]  /*0000*/  LDC R1, c[0x0][0x37c] ;  /* 0x0000df00ff017b82 */ /* 0x000fe20000000800 */
[----:B------:R-:W0:Y:S07]  /*0010*/  S2R R5, SR_TID.X ;  /* 0x0000000000057919 */ /* 0x000e2e0000002100 */
[----:B------:R-:W0:Y:S01]  /*0020*/  LDC.64 R2, c[0x0][0x380] ;  /* 0x0000e000ff027b82 */ /* 0x000e220000000a00 */
[----:B------:R-:W1:Y:S07]  /*0030*/  LDCU.64 UR4, c[0x0][0x358] ;  /* 0x00006b00ff0477ac */ /* 0x000e6e0008000a00 */
[----:B------:R-:W2:Y:S01]  /*0040*/  LDC.64 R6, c[0x0][0x388] ;  /* 0x0000e200ff067b82 */ /* 0x000ea20000000a00 */
[----:B------:R-:W3:Y:S07]  /*0050*/  S2R R13, SR_TID.Y ;  /* 0x00000000000d7919 */ /* 0x000eee0000002200 */
[----:B------:R-:W4:Y:S01]  /*0060*/  LDC.64 R10, c[0x0][0x390] ;  /* 0x0000e400ff0a7b82 */ /* 0x000f220000000a00 */
[----:B0-----:R-:W-:-:S04]  /*0070*/  IMAD.WIDE.U32 R2, R5, 0x8, R2 ;  /* 0x0000000805027825 */ /* 0x001fc800078e0002 */
[C---:B--2---:R-:W-:Y:S02]  /*0080*/  IMAD.WIDE.U32 R6, R5.reuse, 0x8, R6 ;  /* 0x0000000805067825 */ /* 0x044fe400078e0006 */
[----:B-1----:R-:W3:Y:S04]  /*0090*/  LDG.E.64 R2, desc[UR4][R2.64] ;  /* 0x0000000402027981 */ /* 0x002ee8000c1e1b00 */
[----:B------:R-:W2:Y:S01]  /*00a0*/  LDG.E.64 R6, desc[UR4][R6.64] ;  /* 0x0000000406067981 */ /* 0x000ea2000c1e1b00 */
[----:B----4-:R-:W-:-:S06]  /*00b0*/  IMAD.WIDE.U32 R10, R5, 0x8, R10 ;  /* 0x00000008050a7825 */ /* 0x010fcc00078e000a */
[----:B------:R-:W4:Y:S01]  /*00c0*/  LDG.E.64 R10, desc[UR4][R10.64] ;  /* 0x000000040a0a7981 */ /* 0x000f22000c1e1b00 */
[----:B---3--:R-:W-:-:S04]  /*00d0*/  IMAD.WIDE.U32 R4, R13, 0x4, R2 ;  /* 0x000000040d047825 */ /* 0x008fc800078e0002 */
[C---:B--2---:R-:W-:Y:S02]  /*00e0*/  IMAD.WIDE.U32 R8, R13.reuse, 0x4, R6 ;  /* 0x000000040d087825 */ /* 0x044fe400078e0006 */
[----:B------:R-:W2:Y:S04]  /*00f0*/  LDG.E R4, desc[UR4][R4.64] ;  /* 0x0000000404047981 */ /* 0x000ea8000c1e1900 */
[----:B------:R-:W2:Y:S01]  /*0100*/  LDG.E R9, desc[UR4][R8.64] ;  /* 0x0000000408097981 */ /* 0x000ea2000c1e1900 */
[----:B----4-:R-:W-:-:S04]  /*0110*/  IMAD.WIDE.U32 R12, R13, 0x4, R10 ;  /* 0x000000040d0c7825 */ /* 0x010fc800078e000a */
[----:B--2---:R-:W-:-:S05]  /*0120*/  FADD R3, R4, R9 ;  /* 0x0000000904037221 */ /* 0x004fca0000000000 */
[----:B------:R-:W-:Y:S01]  /*0130*/  STG.E desc[UR4][R12.64], R3 ;  /* 0x000000030c007986 */ /* 0x000fe2000c101904 */
[----:B------:R-:W-:Y:S05]  /*0140*/  EXIT ;  /* 0x000000000000794d */ /* 0x000fea0003800000 */
.L_x_0:
[----:B------:R-:W-:-:S00]  /*0150*/  BRA `(.L_x_0) ;  /* 0xfffffffc00fc7947 */ /* 0x000fc0000383ffff */
[----:B------:R-:W-:-:S00]  /*0160*/  NOP ;  /* 0x0000000000007918 */ /* 0x000fc00000000000 */
        /* <DEDUP_REMOVED lines=9> */
.L_x_1:


//--------------------- .nv.shared.reserved.0     --------------------------
	.section	.nv.shared.reserved.0,"aw",@nobits
	.weak		__nv_reservedSMEM_offset_0_alias
	.size		__nv_reservedSMEM_offset_0_alias, 0, 64
	.other		__nv_reservedSMEM_offset_0_alias,@"STO_CUDA_RESERVED_SHARED STV_DEFAULT"
__nv_reservedSMEM_offset_0_alias:
	.zero		0
	.zero		64


//--------------------- .nv.constant0._Z12mat_additionPPfS0_S0_ --------------------------
	.section	.nv.constant0._Z12mat_additionPPfS0_S0_,"a",@progbits
	.sectionflags	@""
	.align	4
.nv.constant0._Z12mat_additionPPfS0_S0_:
	.zero		920


//--------------------- SYMBOLS --------------------------

	.type		.nv.reservedSmem.offset0,@object
	.size		.nv.reservedSmem.offset0,0x4
